	.headerflags	@"EF_CUDA_TEXMODE_UNIFIED EF_CUDA_64BIT_ADDRESS EF_CUDA_ACCELERATORS EF_CUDA_SM90 EF_CUDA_VIRTUAL_SM(EF_CUDA_SM90)"
	.elftype	@"ET_EXEC"


//--------------------- .nv.info                  --------------------------
	.section	.nv.info,"",@"SHT_CUDA_INFO"
	.align	4


	//----- nvinfo : EIATTR_REGCOUNT
	.align		4
        /*0000*/ 	.byte	0x04, 0x2f
        /*0002*/ 	.short	(.L_1 - .L_0)
	.align		4
.L_0:
        /*0004*/ 	.word	index@(triton_poi_fused_clone_view_0)
        /*0008*/ 	.word	0x0000000e


	//----- nvinfo : EIATTR_MIN_STACK_SIZE
	.align		4
.L_1:
        /*000c*/ 	.byte	0x04, 0x12
        /*000e*/ 	.short	(.L_3 - .L_2)
	.align		4
.L_2:
        /*0010*/ 	.word	index@(triton_poi_fused_clone_view_0)
        /*0014*/ 	.word	0x00000000


	//----- nvinfo : EIATTR_FRAME_SIZE
	.align		4
.L_3:
        /*0018*/ 	.byte	0x04, 0x11
        /*001a*/ 	.short	(.L_5 - .L_4)
	.align		4
.L_4:
        /*001c*/ 	.word	index@(triton_poi_fused_clone_view_0)
        /*0020*/ 	.word	0x00000000


	//----- nvinfo : EIATTR_MIN_STACK_SIZE
	.align		4
.L_5:
        /*0024*/ 	.byte	0x04, 0x12
        /*0026*/ 	.short	(.L_7 - .L_6)
	.align		4
.L_6:
        /*0028*/ 	.word	index@(triton_poi_fused_clone_view_0)
        /*002c*/ 	.word	0x00000000
.L_7:


//--------------------- .nv.info.triton_poi_fused_clone_view_0 --------------------------
	.section	.nv.info.triton_poi_fused_clone_view_0,"",@"SHT_CUDA_INFO"
	.sectionflags	@""
	.align	4


	//----- nvinfo : EIATTR_CUDA_API_VERSION
	.align		4
        /*0000*/ 	.byte	0x04, 0x37
        /*0002*/ 	.short	(.L_9 - .L_8)
.L_8:
        /*0004*/ 	.word	0x0000007c


	//----- nvinfo : EIATTR_KPARAM_INFO
	.align		4
.L_9:
        /*0008*/ 	.byte	0x04, 0x17
        /*000a*/ 	.short	(.L_11 - .L_10)
.L_10:
        /*000c*/ 	.word	0x00000000
        /*0010*/ 	.short	0x0003
        /*0012*/ 	.short	0x0014
        /*0014*/ 	.byte	0x00, 0xf0, 0x11, 0x00


	//----- nvinfo : EIATTR_KPARAM_INFO
	.align		4
.L_11:
        /*0018*/ 	.byte	0x04, 0x17
        /*001a*/ 	.short	(.L_13 - .L_12)
.L_12:
        /*001c*/ 	.word	0x00000000
        /*0020*/ 	.short	0x0002
        /*0022*/ 	.short	0x0010
        /*0024*/ 	.byte	0x00, 0xf0, 0x11, 0x00


	//----- nvinfo : EIATTR_KPARAM_INFO
	.align		4
.L_13:
        /*0028*/ 	.byte	0x04, 0x17
        /*002a*/ 	.short	(.L_15 - .L_14)
.L_14:
        /*002c*/ 	.word	0x00000000
        /*0030*/ 	.short	0x0001
        /*0032*/ 	.short	0x0008
        /*0034*/ 	.byte	0x00, 0xf4, 0x21, 0x00


	//----- nvinfo : EIATTR_KPARAM_INFO
	.align		4
.L_15:
        /*0038*/ 	.byte	0x04, 0x17
        /*003a*/ 	.short	(.L_17 - .L_16)
.L_16:
        /*003c*/ 	.word	0x00000000
        /*0040*/ 	.short	0x0000
        /*0042*/ 	.short	0x0000
        /*0044*/ 	.byte	0x00, 0xf4, 0x21, 0x00


	//----- nvinfo : EIATTR_SPARSE_MMA_MASK
	.align		4
.L_17:
        /*0048*/ 	.byte	0x03, 0x50
        /*004a*/ 	.short	0x0000


	//----- nvinfo : EIATTR_MAXREG_COUNT
	.align		4
        /*004c*/ 	.byte	0x03, 0x1b
        /*004e*/ 	.short	0x00ff


	//----- nvinfo : EIATTR_EXIT_INSTR_OFFSETS
	.align		4
        /*0050*/ 	.byte	0x04, 0x1c
        /*0052*/ 	.short	(.L_19 - .L_18)


	//   ....[0]....
.L_18:
        /*0054*/ 	.word	0x000002c0


	//   ....[1]....
        /*0058*/ 	.word	0x00000320


	//----- nvinfo : EIATTR_REQNTID
	.align		4
.L_19:
        /*005c*/ 	.byte	0x04, 0x10
        /*005e*/ 	.short	(.L_21 - .L_20)
.L_20:
        /*0060*/ 	.word	0x00000080
        /*0064*/ 	.word	0x00000001
        /*0068*/ 	.word	0x00000001


	//----- nvinfo : EIATTR_CBANK_PARAM_SIZE
	.align		4
.L_21:
        /*006c*/ 	.byte	0x03, 0x19
        /*006e*/ 	.short	0x0018


	//----- nvinfo : EIATTR_PARAM_CBANK
	.align		4
        /*0070*/ 	.byte	0x04, 0x0a
        /*0072*/ 	.short	(.L_23 - .L_22)
	.align		4
.L_22:
        /*0074*/ 	.word	index@(.nv.constant0.triton_poi_fused_clone_view_0)
        /*0078*/ 	.short	0x0210
        /*007a*/ 	.short	0x0018


	//----- nvinfo : EIATTR_SW_WAR
	.align		4
.L_23:
        /*007c*/ 	.byte	0x04, 0x36
        /*007e*/ 	.short	(.L_25 - .L_24)
.L_24:
        /*0080*/ 	.word	0x00000008
.L_25:


//--------------------- .nv.callgraph             --------------------------
	.section	.nv.callgraph,"",@"SHT_CUDA_CALLGRAPH"
	.align	4
	.sectionentsize	8
	.align		4
        /*0000*/ 	.word	0x00000000
	.align		4
        /*0004*/ 	.word	0xffffffff
	.align		4
        /*0008*/ 	.word	0x00000000
	.align		4
        /*000c*/ 	.word	0xfffffffe
	.align		4
        /*0010*/ 	.word	0x00000000
	.align		4
        /*0014*/ 	.word	0xfffffffd
	.align		4
        /*0018*/ 	.word	0x00000000
	.align		4
        /*001c*/ 	.word	0xfffffffc


//--------------------- .text.triton_poi_fused_clone_view_0 --------------------------
	.section	.text.triton_poi_fused_clone_view_0,"ax",@progbits
	.sectionflags	@"SHF_BARRIERS=1"
	.align	128
        .global         triton_poi_fused_clone_view_0
        .type           triton_poi_fused_clone_view_0,@function
        .size           triton_poi_fused_clone_view_0,(.L_x_1 - triton_poi_fused_clone_view_0)
        .other          triton_poi_fused_clone_view_0,@"STO_CUDA_ENTRY STV_DEFAULT"
triton_poi_fused_clone_view_0:
.text.triton_poi_fused_clone_view_0:
[----:B------:R-:W0:Y:S02]  /*0000*/  LDC R1, c[0x0][0x28] ;  /* 0x00000a00ff017b82 */ /* 0x000e240000000800 */
[----:B------:R-:W1:Y:S01]  /*0010*/  S2R R0, SR_CTAID.Y ;  /* 0x0000000000007919 */ /* 0x000e620000002600 */
[----:B------:R-:W2:Y:S01]  /*0020*/  LDC.64 R2, c[0x0][0x210] ;  /* 0x00008400ff027b82 */ /* 0x000ea20000000a00 */
[----:B------:R-:W-:Y:S01]  /*0030*/  ULDC.64 UR6, c[0x0][0x208] ;  /* 0x0000820000067ab9 */ /* 0x000fe20000000a00 */
[----:B------:R-:W3:Y:S01]  /*0040*/  S2R R11, SR_TID.X ;  /* 0x00000000000b7919 */ /* 0x000ee20000002100 */
[----:B------:R-:W4:Y:S01]  /*0050*/  S2R R6, SR_CTAID.X ;  /* 0x0000000000067919 */ /* 0x000f220000002500 */
[----:B-1----:R-:W-:Y:S01]  /*0060*/  IMAD.SHL.U32 R0, R0, 0x20, RZ ;  /* 0x0000002000007824 */ /* 0x002fe200078e00ff */
[----:B---3--:R-:W-:-:S04]  /*0070*/  SHF.R.U32.HI R7, RZ, 0x5, R11 ;  /* 0x00000005ff077819 */ /* 0x008fc8000001160b */
[----:B------:R-:W-:Y:S01]  /*0080*/  LOP3.LUT R4, R0, 0x1f, R11, 0xf8, !PT ;  /* 0x0000001f00047812 */ /* 0x000fe200078ef80b */
[----:B----4-:R-:W-:-:S03]  /*0090*/  IMAD.SHL.U32 R6, R6, 0x4, RZ ;  /* 0x0000000406067824 */ /* 0x010fc600078e00ff */
[----:B------:R-:W-:-:S04]  /*00a0*/  SHF.R.S32.HI R5, RZ, 0x1f, R4 ;  /* 0x0000001fff057819 */ /* 0x000fc80000011404 */
[----:B------:R-:W-:Y:S02]  /*00b0*/  LEA.HI R8, R5, R4, RZ, 0x4 ;  /* 0x0000000405087211 */ /* 0x000fe400078f20ff */
[----:B------:R-:W-:-:S03]  /*00c0*/  SGXT.U32 R5, R7, 0x2 ;  /* 0x000000020705781a */ /* 0x000fc60000000000 */
[----:B------:R-:W-:Y:S01]  /*00d0*/  IMAD.SHL.U32 R9, R8, 0x4, RZ ;  /* 0x0000000408097824 */ /* 0x000fe200078e00ff */
[----:B------:R-:W-:Y:S02]  /*00e0*/  LOP3.LUT R7, R6, R5, RZ, 0xfc, !PT ;  /* 0x0000000506077212 */ /* 0x000fe400078efcff */
[----:B------:R-:W-:Y:S02]  /*00f0*/  LOP3.LUT R8, R8, 0xfffffff0, RZ, 0xc0, !PT ;  /* 0xfffffff008087812 */ /* 0x000fe400078ec0ff */
[----:B------:R-:W-:Y:S02]  /*0100*/  LOP3.LUT R9, R9, 0xffffffc0, RZ, 0xc0, !PT ;  /* 0xffffffc009097812 */ /* 0x000fe400078ec0ff */
[----:B------:R-:W-:Y:S02]  /*0110*/  ISETP.GE.AND P0, PT, R7, 0x4, PT ;  /* 0x000000040700780c */ /* 0x000fe40003f06270 */
[----:B------:R-:W-:Y:S02]  /*0120*/  IADD3 R8, R9, R4, -R8 ;  /* 0x0000000409087210 */ /* 0x000fe40007ffe808 */
[----:B------:R-:W-:Y:S01]  /*0130*/  ISETP.LT.AND P0, PT, R4, 0x40, !P0 ;  /* 0x000000400400780c */ /* 0x000fe20004701270 */
[----:B------:R-:W-:-:S02]  /*0140*/  IMAD.MOV.U32 R4, RZ, RZ, RZ ;  /* 0x000000ffff047224 */ /* 0x000fc400078e00ff */
[----:B------:R-:W-:-:S04]  /*0150*/  IMAD R7, R7, 0x10, R8 ;  /* 0x0000001007077824 */ /* 0x000fc800078e0208 */
[----:B--2---:R-:W-:-:S06]  /*0160*/  IMAD.WIDE R2, R7, 0x4, R2 ;  /* 0x0000000407027825 */ /* 0x004fcc00078e0202 */
[----:B------:R1:W2:Y:S01]  /*0170*/  @P0 LDG.E.EL R4, desc[UR6][R2.64] ;  /* 0x0000000602040981 */ /* 0x0002a2000c2e1900 */
[----:B------:R-:W3:Y:S01]  /*0180*/  S2UR UR5, SR_CgaCtaId ;  /* 0x00000000000579c3 */ /* 0x000ee20000008800 */
[----:B------:R-:W-:Y:S01]  /*0190*/  IMAD.SHL.U32 R8, R11, 0x4, RZ ;  /* 0x000000040b087824 */ /* 0x000fe200078e00ff */
[----:B------:R-:W-:Y:S01]  /*01a0*/  SHF.R.U32.HI R7, RZ, 0x2, R11 ;  /* 0x00000002ff077819 */ /* 0x000fe2000001160b */
[----:B------:R-:W-:-:S03]  /*01b0*/  UMOV UR4, 0x400 ;  /* 0x0000040000047882 */ /* 0x000fc60000000000 */
[----:B------:R-:W-:Y:S02]  /*01c0*/  LOP3.LUT R9, R5, 0x7c, R8, 0xf8, !PT ;  /* 0x0000007c05097812 */ /* 0x000fe400078ef808 */
[----:B------:R-:W-:Y:S02]  /*01d0*/  SHF.R.U32.HI R8, RZ, 0x2, R8 ;  /* 0x00000002ff087819 */ /* 0x000fe40000011608 */
[----:B------:R-:W-:Y:S02]  /*01e0*/  SGXT.U32 R5, R7, 0x5 ;  /* 0x000000050705781a */ /* 0x000fe40000000000 */
[----:B------:R-:W-:Y:S02]  /*01f0*/  LOP3.LUT R7, R6, 0x3, R11, 0xf8, !PT ;  /* 0x0000000306077812 */ /* 0x000fe400078ef80b */
[----:B------:R-:W-:Y:S02]  /*0200*/  SGXT.U32 R6, R8, 0x5 ;  /* 0x000000050806781a */ /* 0x000fe40000000000 */
[----:B------:R-:W-:-:S02]  /*0210*/  LOP3.LUT R0, R0, R5, RZ, 0xfc, !PT ;  /* 0x0000000500007212 */ /* 0x000fc400078efcff */
[----:B------:R-:W-:Y:S01]  /*0220*/  ISETP.GE.AND P0, PT, R7, 0x4, PT ;  /* 0x000000040700780c */ /* 0x000fe20003f06270 */
[----:B------:R-:W-:Y:S01]  /*0230*/  IMAD.IADD R6, R9, 0x1, R6 ;  /* 0x0000000109067824 */ /* 0x000fe200078e0206 */
[----:B-1----:R-:W-:Y:S02]  /*0240*/  LOP3.LUT R2, R11, 0x7f, RZ, 0xc0, !PT ;  /* 0x0000007f0b027812 */ /* 0x002fe400078ec0ff */
[----:B------:R-:W-:Y:S01]  /*0250*/  ISETP.LT.AND P0, PT, R0, 0x40, !P0 ;  /* 0x000000400000780c */ /* 0x000fe20004701270 */
[----:B---3--:R-:W-:Y:S02]  /*0260*/  UPRMT UR4, UR5, 0x654, UR4 ;  /* 0x0000065405047896 */ /* 0x008fe40008000004 */
[----:B------:R-:W-:-:S04]  /*0270*/  IMAD.IADD R2, R5, 0x1, R2 ;  /* 0x0000000105027824 */ /* 0x000fc800078e0202 */
[----:B------:R-:W-:Y:S02]  /*0280*/  LEA R3, R6, UR4, 0x2 ;  /* 0x0000000406037c11 */ /* 0x000fe4000f8e10ff */
[----:B------:R-:W-:-:S03]  /*0290*/  LEA R5, R2, UR4, 0x2 ;  /* 0x0000000402057c11 */ /* 0x000fc6000f8e10ff */
[----:B--2---:R1:W-:Y:S01]  /*02a0*/  STS [R3], R4 ;  /* 0x0000000403007388 */ /* 0x0043e20000000800 */
[----:B------:R-:W-:Y:S06]  /*02b0*/  BAR.SYNC.DEFER_BLOCKING 0x0 ;  /* 0x0000000000007b1d */ /* 0x000fec0000010000 */
[----:B-1----:R-:W-:Y:S05]  /*02c0*/  @!P0 EXIT ;  /* 0x000000000000894d */ /* 0x002fea0003800000 */
[----:B------:R-:W0:Y:S01]  /*02d0*/  LDS R5, [R5] ;  /* 0x0000000005057984 */ /* 0x000e220000000800 */
[----:B------:R-:W1:Y:S01]  /*02e0*/  LDC.64 R2, c[0x0][0x218] ;  /* 0x00008600ff027b82 */ /* 0x000e620000000a00 */
[----:B------:R-:W-:-:S04]  /*02f0*/  IMAD R7, R0, 0x4, R7 ;  /* 0x0000000400077824 */ /* 0x000fc800078e0207 */
[----:B-1----:R-:W-:-:S05]  /*0300*/  IMAD.WIDE R2, R7, 0x4, R2 ;  /* 0x0000000407027825 */ /* 0x002fca00078e0202 */
[----:B0-----:R-:W-:Y:S01]  /*0310*/  STG.E desc[UR6][R2.64], R5 ;  /* 0x0000000502007986 */ /* 0x001fe2000c101906 */
[----:B------:R-:W-:Y:S05]  /*0320*/  EXIT ;  /* 0x000000000000794d */ /* 0x000fea0003800000 */
.L_x_0:
[----:B------:R-:W-:-:S00]  /*0330*/  BRA `(.L_x_0) ;  /* 0xfffffffc00fc7947 */ /* 0x000fc0000383ffff */
[----:B------:R-:W-:-:S00]  /*0340*/  NOP ;  /* 0x0000000000007918 */ /* 0x000fc00000000000 */
        /* <DEDUP_REMOVED lines=11> */
.L_x_1:


//--------------------- .nv.shared.triton_poi_fused_clone_view_0 --------------------------
	.section	.nv.shared.triton_poi_fused_clone_view_0,"aw",@nobits
	.sectionflags	@""
	.align	16
	.zero		1024


//--------------------- .nv.constant0.triton_poi_fused_clone_view_0 --------------------------
	.section	.nv.constant0.triton_poi_fused_clone_view_0,"a",@progbits
	.sectionflags	@""
	.align	4
.nv.constant0.triton_poi_fused_clone_view_0:
	.zero		552
